	.headerflags	@"EF_CUDA_TEXMODE_UNIFIED EF_CUDA_64BIT_ADDRESS EF_CUDA_ACCELERATORS EF_CUDA_SM90 EF_CUDA_VIRTUAL_SM(EF_CUDA_SM90)"
	.elftype	@"ET_EXEC"


//--------------------- .nv.info                  --------------------------
	.section	.nv.info,"",@"SHT_CUDA_INFO"
	.align	4


	//----- nvinfo : EIATTR_REGCOUNT
	.align		4
        /*0000*/ 	.byte	0x04, 0x2f
        /*0002*/ 	.short	(.L_1 - .L_0)
	.align		4
.L_0:
        /*0004*/ 	.word	index@(triton_poi_fused_clone_3)
        /*0008*/ 	.word	0x0000000e


	//----- nvinfo : EIATTR_MIN_STACK_SIZE
	.align		4
.L_1:
        /*000c*/ 	.byte	0x04, 0x12
        /*000e*/ 	.short	(.L_3 - .L_2)
	.align		4
.L_2:
        /*0010*/ 	.word	index@(triton_poi_fused_clone_3)
        /*0014*/ 	.word	0x00000000


	//----- nvinfo : EIATTR_FRAME_SIZE
	.align		4
.L_3:
        /*0018*/ 	.byte	0x04, 0x11
        /*001a*/ 	.short	(.L_5 - .L_4)
	.align		4
.L_4:
        /*001c*/ 	.word	index@(triton_poi_fused_clone_3)
        /*0020*/ 	.word	0x00000000


	//----- nvinfo : EIATTR_MIN_STACK_SIZE
	.align		4
.L_5:
        /*0024*/ 	.byte	0x04, 0x12
        /*0026*/ 	.short	(.L_7 - .L_6)
	.align		4
.L_6:
        /*0028*/ 	.word	index@(triton_poi_fused_clone_3)
        /*002c*/ 	.word	0x00000000
.L_7:


//--------------------- .nv.info.triton_poi_fused_clone_3 --------------------------
	.section	.nv.info.triton_poi_fused_clone_3,"",@"SHT_CUDA_INFO"
	.sectionflags	@""
	.align	4


	//----- nvinfo : EIATTR_CUDA_API_VERSION
	.align		4
        /*0000*/ 	.byte	0x04, 0x37
        /*0002*/ 	.short	(.L_9 - .L_8)
.L_8:
        /*0004*/ 	.word	0x0000007c


	//----- nvinfo : EIATTR_KPARAM_INFO
	.align		4
.L_9:
        /*0008*/ 	.byte	0x04, 0x17
        /*000a*/ 	.short	(.L_11 - .L_10)
.L_10:
        /*000c*/ 	.word	0x00000000
        /*0010*/ 	.short	0x0003
        /*0012*/ 	.short	0x0014
        /*0014*/ 	.byte	0x00, 0xf0, 0x11, 0x00


	//----- nvinfo : EIATTR_KPARAM_INFO
	.align		4
.L_11:
        /*0018*/ 	.byte	0x04, 0x17
        /*001a*/ 	.short	(.L_13 - .L_12)
.L_12:
        /*001c*/ 	.word	0x00000000
        /*0020*/ 	.short	0x0002
        /*0022*/ 	.short	0x0010
        /*0024*/ 	.byte	0x00, 0xf0, 0x11, 0x00


	//----- nvinfo : EIATTR_KPARAM_INFO
	.align		4
.L_13:
        /*0028*/ 	.byte	0x04, 0x17
        /*002a*/ 	.short	(.L_15 - .L_14)
.L_14:
        /*002c*/ 	.word	0x00000000
        /*0030*/ 	.short	0x0001
        /*0032*/ 	.short	0x0008
        /*0034*/ 	.byte	0x00, 0xf4, 0x21, 0x00


	//----- nvinfo : EIATTR_KPARAM_INFO
	.align		4
.L_15:
        /*0038*/ 	.byte	0x04, 0x17
        /*003a*/ 	.short	(.L_17 - .L_16)
.L_16:
        /*003c*/ 	.word	0x00000000
        /*0040*/ 	.short	0x0000
        /*0042*/ 	.short	0x0000
        /*0044*/ 	.byte	0x00, 0xf4, 0x21, 0x00


	//----- nvinfo : EIATTR_SPARSE_MMA_MASK
	.align		4
.L_17:
        /*0048*/ 	.byte	0x03, 0x50
        /*004a*/ 	.short	0x0000


	//----- nvinfo : EIATTR_MAXREG_COUNT
	.align		4
        /*004c*/ 	.byte	0x03, 0x1b
        /*004e*/ 	.short	0x00ff


	//----- nvinfo : EIATTR_EXIT_INSTR_OFFSETS
	.align		4
        /*0050*/ 	.byte	0x04, 0x1c
        /*0052*/ 	.short	(.L_19 - .L_18)


	//   ....[0]....
.L_18:
        /*0054*/ 	.word	0x000002c0


	//   ....[1]....
        /*0058*/ 	.word	0x00000320


	//----- nvinfo : EIATTR_REQNTID
	.align		4
.L_19:
        /*005c*/ 	.byte	0x04, 0x10
        /*005e*/ 	.short	(.L_21 - .L_20)
.L_20:
        /*0060*/ 	.word	0x00000080
        /*0064*/ 	.word	0x00000001
        /*0068*/ 	.word	0x00000001


	//----- nvinfo : EIATTR_CBANK_PARAM_SIZE
	.align		4
.L_21:
        /*006c*/ 	.byte	0x03, 0x19
        /*006e*/ 	.short	0x0018


	//----- nvinfo : EIATTR_PARAM_CBANK
	.align		4
        /*0070*/ 	.byte	0x04, 0x0a
        /*0072*/ 	.short	(.L_23 - .L_22)
	.align		4
.L_22:
        /*0074*/ 	.word	index@(.nv.constant0.triton_poi_fused_clone_3)
        /*0078*/ 	.short	0x0210
        /*007a*/ 	.short	0x0018


	//----- nvinfo : EIATTR_SW_WAR
	.align		4
.L_23:
        /*007c*/ 	.byte	0x04, 0x36
        /*007e*/ 	.short	(.L_25 - .L_24)
.L_24:
        /*0080*/ 	.word	0x00000008
.L_25:


//--------------------- .nv.callgraph             --------------------------
	.section	.nv.callgraph,"",@"SHT_CUDA_CALLGRAPH"
	.align	4
	.sectionentsize	8
	.align		4
        /*0000*/ 	.word	0x00000000
	.align		4
        /*0004*/ 	.word	0xffffffff
	.align		4
        /*0008*/ 	.word	0x00000000
	.align		4
        /*000c*/ 	.word	0xfffffffe
	.align		4
        /*0010*/ 	.word	0x00000000
	.align		4
        /*0014*/ 	.word	0xfffffffd
	.align		4
        /*0018*/ 	.word	0x00000000
	.align		4
        /*001c*/ 	.word	0xfffffffc


//--------------------- .text.triton_poi_fused_clone_3 --------------------------
	.section	.text.triton_poi_fused_clone_3,"ax",@progbits
	.sectionflags	@"SHF_BARRIERS=1"
	.align	128
        .global         triton_poi_fused_clone_3
        .type           triton_poi_fused_clone_3,@function
        .size           triton_poi_fused_clone_3,(.L_x_1 - triton_poi_fused_clone_3)
        .other          triton_poi_fused_clone_3,@"STO_CUDA_ENTRY STV_DEFAULT"
triton_poi_fused_clone_3:
.text.triton_poi_fused_clone_3:
[----:B------:R-:W0:Y:S02]  /*0000*/  LDC R1, c[0x0][0x28] ;  /* 0x00000a00ff017b82 */ /* 0x000e240000000800 */
[----:B------:R-:W1:Y:S01]  /*0010*/  S2R R0, SR_CTAID.Y ;  /* 0x0000000000007919 */ /* 0x000e620000002600 */
[----:B------:R-:W2:Y:S01]  /*0020*/  LDC.64 R2, c[0x0][0x210] ;  /* 0x00008400ff027b82 */ /* 0x000ea20000000a00 */
[----:B------:R-:W-:Y:S01]  /*0030*/  ULDC.64 UR6, c[0x0][0x208] ;  /* 0x0000820000067ab9 */ /* 0x000fe20000000a00 */
[----:B------:R-:W3:Y:S01]  /*0040*/  S2R R11, SR_TID.X ;  /* 0x00000000000b7919 */ /* 0x000ee20000002100 */
[----:B------:R-:W4:Y:S01]  /*0050*/  S2R R6, SR_CTAID.X ;  /* 0x0000000000067919 */ /* 0x000f220000002500 */
[----:B-1----:R-:W-:Y:S01]  /*0060*/  IMAD.SHL.U32 R0, R0, 0x8, RZ ;  /* 0x0000000800007824 */ /* 0x002fe200078e00ff */
[----:B---3--:R-:W-:-:S04]  /*0070*/  SHF.R.U32.HI R5, RZ, 0x3, R11 ;  /* 0x00000003ff057819 */ /* 0x008fc8000001160b */
[----:B------:R-:W-:Y:S01]  /*0080*/  LOP3.LUT R4, R0, 0x7, R11, 0xf8, !PT ;  /* 0x0000000700047812 */ /* 0x000fe200078ef80b */
[----:B----4-:R-:W-:Y:S01]  /*0090*/  IMAD.SHL.U32 R6, R6, 0x10, RZ ;  /* 0x0000001006067824 */ /* 0x010fe200078e00ff */
[----:B------:R-:W-:Y:S02]  /*00a0*/  SGXT.U32 R5, R5, 0x4 ;  /* 0x000000040505781a */ /* 0x000fe40000000000 */
[----:B------:R-:W-:Y:S02]  /*00b0*/  LEA.HI R8, R4, R4, RZ, 0x1 ;  /* 0x0000000404087211 */ /* 0x000fe400078f08ff */
[----:B------:R-:W-:Y:S02]  /*00c0*/  LOP3.LUT R7, R6, R5, RZ, 0xfc, !PT ;  /* 0x0000000506077212 */ /* 0x000fe400078efcff */
[C---:B------:R-:W-:Y:S01]  /*00d0*/  LOP3.LUT R9, R8.reuse, 0xfffffffe, RZ, 0xc0, !PT ;  /* 0xfffffffe08097812 */ /* 0x040fe200078ec0ff */
[----:B------:R-:W-:Y:S01]  /*00e0*/  IMAD.SHL.U32 R8, R8, 0x10, RZ ;  /* 0x0000001008087824 */ /* 0x000fe200078e00ff */
[----:B------:R-:W-:-:S03]  /*00f0*/  ISETP.GE.AND P0, PT, R7, 0x10, PT ;  /* 0x000000100700780c */ /* 0x000fc60003f06270 */
[C---:B------:R-:W-:Y:S01]  /*0100*/  IMAD.IADD R10, R4.reuse, 0x1, -R9 ;  /* 0x00000001040a7824 */ /* 0x040fe200078e0a09 */
[----:B------:R-:W-:Y:S01]  /*0110*/  ISETP.LT.AND P0, PT, R4, 0x8, !P0 ;  /* 0x000000080400780c */ /* 0x000fe20004701270 */
[----:B------:R-:W-:Y:S02]  /*0120*/  IMAD.MOV.U32 R4, RZ, RZ, RZ ;  /* 0x000000ffff047224 */ /* 0x000fe400078e00ff */
[----:B------:R-:W-:Y:S01]  /*0130*/  IMAD R10, R7, 0x2, R10 ;  /* 0x00000002070a7824 */ /* 0x000fe200078e020a */
[----:B------:R-:W-:-:S05]  /*0140*/  LOP3.LUT R7, R8, 0xffffffe0, RZ, 0xc0, !PT ;  /* 0xffffffe008077812 */ /* 0x000fca00078ec0ff */
[----:B------:R-:W-:-:S04]  /*0150*/  IMAD.IADD R7, R10, 0x1, R7 ;  /* 0x000000010a077824 */ /* 0x000fc800078e0207 */
[----:B--2---:R-:W-:-:S05]  /*0160*/  IMAD.WIDE R2, R7, 0x4, R2 ;  /* 0x0000000407027825 */ /* 0x004fca00078e0202 */
[----:B------:R1:W2:Y:S01]  /*0170*/  @P0 LDG.E.EL R4, desc[UR6][R2.64] ;  /* 0x0000000602040981 */ /* 0x0002a2000c2e1900 */
[----:B------:R-:W3:Y:S01]  /*0180*/  S2UR UR5, SR_CgaCtaId ;  /* 0x00000000000579c3 */ /* 0x000ee20000008800 */
[----:B------:R-:W-:Y:S01]  /*0190*/  IMAD.SHL.U32 R8, R11, 0x10, RZ ;  /* 0x000000100b087824 */ /* 0x000fe200078e00ff */
[----:B------:R-:W-:Y:S01]  /*01a0*/  SHF.R.U32.HI R7, RZ, 0x4, R11 ;  /* 0x00000004ff077819 */ /* 0x000fe2000001160b */
[----:B------:R-:W-:-:S03]  /*01b0*/  UMOV UR4, 0x400 ;  /* 0x0000040000047882 */ /* 0x000fc60000000000 */
[----:B------:R-:W-:Y:S02]  /*01c0*/  LOP3.LUT R9, R5, 0x70, R8, 0xf8, !PT ;  /* 0x0000007005097812 */ /* 0x000fe400078ef808 */
[----:B------:R-:W-:Y:S02]  /*01d0*/  SHF.R.U32.HI R8, RZ, 0x4, R8 ;  /* 0x00000004ff087819 */ /* 0x000fe40000011608 */
[----:B------:R-:W-:Y:S02]  /*01e0*/  SGXT.U32 R5, R7, 0x3 ;  /* 0x000000030705781a */ /* 0x000fe40000000000 */
[----:B------:R-:W-:Y:S02]  /*01f0*/  LOP3.LUT R7, R6, 0xf, R11, 0xf8, !PT ;  /* 0x0000000f06077812 */ /* 0x000fe400078ef80b */
[----:B------:R-:W-:Y:S02]  /*0200*/  SGXT.U32 R6, R8, 0x3 ;  /* 0x000000030806781a */ /* 0x000fe40000000000 */
[----:B------:R-:W-:-:S02]  /*0210*/  LOP3.LUT R0, R0, R5, RZ, 0xfc, !PT ;  /* 0x0000000500007212 */ /* 0x000fc400078efcff */
[----:B------:R-:W-:Y:S01]  /*0220*/  ISETP.GE.AND P0, PT, R7, 0x10, PT ;  /* 0x000000100700780c */ /* 0x000fe20003f06270 */
[----:B------:R-:W-:Y:S01]  /*0230*/  IMAD.IADD R6, R9, 0x1, R6 ;  /* 0x0000000109067824 */ /* 0x000fe200078e0206 */
[----:B-1----:R-:W-:Y:S02]  /*0240*/  LOP3.LUT R2, R11, 0x7f, RZ, 0xc0, !PT ;  /* 0x0000007f0b027812 */ /* 0x002fe400078ec0ff */
[----:B------:R-:W-:Y:S01]  /*0250*/  ISETP.LT.AND P0, PT, R0, 0x8, !P0 ;  /* 0x000000080000780c */ /* 0x000fe20004701270 */
[----:B---3--:R-:W-:Y:S02]  /*0260*/  UPRMT UR4, UR5, 0x654, UR4 ;  /* 0x0000065405047896 */ /* 0x008fe40008000004 */
[----:B------:R-:W-:-:S04]  /*0270*/  IMAD.IADD R2, R5, 0x1, R2 ;  /* 0x0000000105027824 */ /* 0x000fc800078e0202 */
[----:B------:R-:W-:Y:S02]  /*0280*/  LEA R3, R6, UR4, 0x2 ;  /* 0x0000000406037c11 */ /* 0x000fe4000f8e10ff */
[----:B------:R-:W-:-:S03]  /*0290*/  LEA R5, R2, UR4, 0x2 ;  /* 0x0000000402057c11 */ /* 0x000fc6000f8e10ff */
[----:B--2---:R1:W-:Y:S01]  /*02a0*/  STS [R3], R4 ;  /* 0x0000000403007388 */ /* 0x0043e20000000800 */
[----:B------:R-:W-:Y:S06]  /*02b0*/  BAR.SYNC.DEFER_BLOCKING 0x0 ;  /* 0x0000000000007b1d */ /* 0x000fec0000010000 */
[----:B-1----:R-:W-:Y:S05]  /*02c0*/  @!P0 EXIT ;  /* 0x000000000000894d */ /* 0x002fea0003800000 */
[----:B------:R-:W0:Y:S01]  /*02d0*/  LDS R5, [R5] ;  /* 0x0000000005057984 */ /* 0x000e220000000800 */
[----:B------:R-:W1:Y:S01]  /*02e0*/  LDC.64 R2, c[0x0][0x218] ;  /* 0x00008600ff027b82 */ /* 0x000e620000000a00 */
[----:B------:R-:W-:-:S04]  /*02f0*/  IMAD R7, R0, 0x10, R7 ;  /* 0x0000001000077824 */ /* 0x000fc800078e0207 */
[----:B-1----:R-:W-:-:S05]  /*0300*/  IMAD.WIDE R2, R7, 0x4, R2 ;  /* 0x0000000407027825 */ /* 0x002fca00078e0202 */
[----:B0-----:R-:W-:Y:S01]  /*0310*/  STG.E desc[UR6][R2.64], R5 ;  /* 0x0000000502007986 */ /* 0x001fe2000c101906 */
[----:B------:R-:W-:Y:S05]  /*0320*/  EXIT ;  /* 0x000000000000794d */ /* 0x000fea0003800000 */
.L_x_0:
[----:B------:R-:W-:-:S00]  /*0330*/  BRA `(.L_x_0) ;  /* 0xfffffffc00fc7947 */ /* 0x000fc0000383ffff */
[----:B------:R-:W-:-:S00]  /*0340*/  NOP ;  /* 0x0000000000007918 */ /* 0x000fc00000000000 */
        /* <DEDUP_REMOVED lines=11> */
.L_x_1:


//--------------------- .nv.shared.triton_poi_fused_clone_3 --------------------------
	.section	.nv.shared.triton_poi_fused_clone_3,"aw",@nobits
	.sectionflags	@""
	.align	16
	.zero		1024


//--------------------- .nv.constant0.triton_poi_fused_clone_3 --------------------------
	.section	.nv.constant0.triton_poi_fused_clone_3,"a",@progbits
	.sectionflags	@""
	.align	4
.nv.constant0.triton_poi_fused_clone_3:
	.zero		552
